	.headerflags	@"EF_CUDA_TEXMODE_UNIFIED EF_CUDA_64BIT_ADDRESS EF_CUDA_ACCELERATORS EF_CUDA_SM90 EF_CUDA_VIRTUAL_SM(EF_CUDA_SM90)"
	.elftype	@"ET_EXEC"


//--------------------- .nv.info                  --------------------------
	.section	.nv.info,"",@"SHT_CUDA_INFO"
	.align	4


	//----- nvinfo : EIATTR_REGCOUNT
	.align		4
        /*0000*/ 	.byte	0x04, 0x2f
        /*0002*/ 	.short	(.L_1 - .L_0)
	.align		4
.L_0:
        /*0004*/ 	.word	index@(triton_poi_fused_convolution_9)
        /*0008*/ 	.word	0x0000000a


	//----- nvinfo : EIATTR_MIN_STACK_SIZE
	.align		4
.L_1:
        /*000c*/ 	.byte	0x04, 0x12
        /*000e*/ 	.short	(.L_3 - .L_2)
	.align		4
.L_2:
        /*0010*/ 	.word	index@(triton_poi_fused_convolution_9)
        /*0014*/ 	.word	0x00000000


	//----- nvinfo : EIATTR_FRAME_SIZE
	.align		4
.L_3:
        /*0018*/ 	.byte	0x04, 0x11
        /*001a*/ 	.short	(.L_5 - .L_4)
	.align		4
.L_4:
        /*001c*/ 	.word	index@(triton_poi_fused_convolution_9)
        /*0020*/ 	.word	0x00000000


	//----- nvinfo : EIATTR_MIN_STACK_SIZE
	.align		4
.L_5:
        /*0024*/ 	.byte	0x04, 0x12
        /*0026*/ 	.short	(.L_7 - .L_6)
	.align		4
.L_6:
        /*0028*/ 	.word	index@(triton_poi_fused_convolution_9)
        /*002c*/ 	.word	0x00000000
.L_7:


//--------------------- .nv.info.triton_poi_fused_convolution_9 --------------------------
	.section	.nv.info.triton_poi_fused_convolution_9,"",@"SHT_CUDA_INFO"
	.sectionflags	@""
	.align	4


	//----- nvinfo : EIATTR_CUDA_API_VERSION
	.align		4
        /*0000*/ 	.byte	0x04, 0x37
        /*0002*/ 	.short	(.L_9 - .L_8)
.L_8:
        /*0004*/ 	.word	0x0000007c


	//----- nvinfo : EIATTR_KPARAM_INFO
	.align		4
.L_9:
        /*0008*/ 	.byte	0x04, 0x17
        /*000a*/ 	.short	(.L_11 - .L_10)
.L_10:
        /*000c*/ 	.word	0x00000000
        /*0010*/ 	.short	0x0002
        /*0012*/ 	.short	0x0010
        /*0014*/ 	.byte	0x00, 0xf0, 0x11, 0x00


	//----- nvinfo : EIATTR_KPARAM_INFO
	.align		4
.L_11:
        /*0018*/ 	.byte	0x04, 0x17
        /*001a*/ 	.short	(.L_13 - .L_12)
.L_12:
        /*001c*/ 	.word	0x00000000
        /*0020*/ 	.short	0x0001
        /*0022*/ 	.short	0x0008
        /*0024*/ 	.byte	0x00, 0xf4, 0x21, 0x00


	//----- nvinfo : EIATTR_KPARAM_INFO
	.align		4
.L_13:
        /*0028*/ 	.byte	0x04, 0x17
        /*002a*/ 	.short	(.L_15 - .L_14)
.L_14:
        /*002c*/ 	.word	0x00000000
        /*0030*/ 	.short	0x0000
        /*0032*/ 	.short	0x0000
        /*0034*/ 	.byte	0x00, 0xf4, 0x21, 0x00


	//----- nvinfo : EIATTR_SPARSE_MMA_MASK
	.align		4
.L_15:
        /*0038*/ 	.byte	0x03, 0x50
        /*003a*/ 	.short	0x0000


	//----- nvinfo : EIATTR_MAXREG_COUNT
	.align		4
        /*003c*/ 	.byte	0x03, 0x1b
        /*003e*/ 	.short	0x00ff


	//----- nvinfo : EIATTR_EXIT_INSTR_OFFSETS
	.align		4
        /*0040*/ 	.byte	0x04, 0x1c
        /*0042*/ 	.short	(.L_17 - .L_16)


	//   ....[0]....
.L_16:
        /*0044*/ 	.word	0x00000100


	//   ....[1]....
        /*0048*/ 	.word	0x00000120


	//----- nvinfo : EIATTR_REQNTID
	.align		4
.L_17:
        /*004c*/ 	.byte	0x04, 0x10
        /*004e*/ 	.short	(.L_19 - .L_18)
.L_18:
        /*0050*/ 	.word	0x00000020
        /*0054*/ 	.word	0x00000001
        /*0058*/ 	.word	0x00000001


	//----- nvinfo : EIATTR_CBANK_PARAM_SIZE
	.align		4
.L_19:
        /*005c*/ 	.byte	0x03, 0x19
        /*005e*/ 	.short	0x0014


	//----- nvinfo : EIATTR_PARAM_CBANK
	.align		4
        /*0060*/ 	.byte	0x04, 0x0a
        /*0062*/ 	.short	(.L_21 - .L_20)
	.align		4
.L_20:
        /*0064*/ 	.word	index@(.nv.constant0.triton_poi_fused_convolution_9)
        /*0068*/ 	.short	0x0210
        /*006a*/ 	.short	0x0014


	//----- nvinfo : EIATTR_SW_WAR
	.align		4
.L_21:
        /*006c*/ 	.byte	0x04, 0x36
        /*006e*/ 	.short	(.L_23 - .L_22)
.L_22:
        /*0070*/ 	.word	0x00000008
.L_23:


//--------------------- .nv.callgraph             --------------------------
	.section	.nv.callgraph,"",@"SHT_CUDA_CALLGRAPH"
	.align	4
	.sectionentsize	8
	.align		4
        /*0000*/ 	.word	0x00000000
	.align		4
        /*0004*/ 	.word	0xffffffff
	.align		4
        /*0008*/ 	.word	0x00000000
	.align		4
        /*000c*/ 	.word	0xfffffffe
	.align		4
        /*0010*/ 	.word	0x00000000
	.align		4
        /*0014*/ 	.word	0xfffffffd
	.align		4
        /*0018*/ 	.word	0x00000000
	.align		4
        /*001c*/ 	.word	0xfffffffc


//--------------------- .text.triton_poi_fused_convolution_9 --------------------------
	.section	.text.triton_poi_fused_convolution_9,"ax",@progbits
	.align	128
        .global         triton_poi_fused_convolution_9
        .type           triton_poi_fused_convolution_9,@function
        .size           triton_poi_fused_convolution_9,(.L_x_1 - triton_poi_fused_convolution_9)
        .other          triton_poi_fused_convolution_9,@"STO_CUDA_ENTRY STV_DEFAULT"
triton_poi_fused_convolution_9:
.text.triton_poi_fused_convolution_9:
[----:B------:R-:W0:Y:S02]  /*0000*/  LDC R1, c[0x0][0x28] ;  /* 0x00000a00ff017b82 */ /* 0x000e240000000800 */
[----:B------:R-:W1:Y:S01]  /*0010*/  S2R R0, SR_TID.X ;  /* 0x0000000000007919 */ /* 0x000e620000002100 */
[----:B------:R-:W2:Y:S01]  /*0020*/  LDC.64 R2, c[0x0][0x210] ;  /* 0x00008400ff027b82 */ /* 0x000ea20000000a00 */
[----:B------:R-:W-:Y:S01]  /*0030*/  ULDC.64 UR4, c[0x0][0x208] ;  /* 0x0000820000047ab9 */ /* 0x000fe20000000a00 */
[----:B------:R-:W3:Y:S06]  /*0040*/  S2R R7, SR_CTAID.X ;  /* 0x0000000000077919 */ /* 0x000eec0000002500 */
[----:B------:R-:W4:Y:S01]  /*0050*/  LDC.64 R4, c[0x0][0x218] ;  /* 0x00008600ff047b82 */ /* 0x000f220000000a00 */
[----:B-1----:R-:W-:Y:S01]  /*0060*/  SHF.L.U32 R0, R0, 0x1, RZ ;  /* 0x0000000100007819 */ /* 0x002fe200000006ff */
[----:B----4-:R-:W4:Y:S03]  /*0070*/  LDG.E R4, desc[UR4][R4.64] ;  /* 0x0000000404047981 */ /* 0x010f26000c1e1900 */
[----:B------:R-:W-:-:S04]  /*0080*/  LOP3.LUT R0, R0, 0x3e, RZ, 0xc0, !PT ;  /* 0x0000003e00007812 */ /* 0x000fc800078ec0ff */
[----:B---3--:R-:W-:-:S04]  /*0090*/  LEA R7, R7, R0, 0x6 ;  /* 0x0000000007077211 */ /* 0x008fc800078e30ff */
[C---:B------:R-:W-:Y:S01]  /*00a0*/  ISETP.GE.AND P0, PT, R7.reuse, 0x40, PT ;  /* 0x000000400700780c */ /* 0x040fe20003f06270 */
[----:B--2---:R-:W-:Y:S01]  /*00b0*/  IMAD.WIDE R2, R7, 0x4, R2 ;  /* 0x0000000407027825 */ /* 0x004fe200078e0202 */
[----:B------:R-:W-:-:S11]  /*00c0*/  CS2R R6, SRZ ;  /* 0x0000000000067805 */ /* 0x000fd6000001ff00 */
[----:B------:R-:W4:Y:S02]  /*00d0*/  @!P0 LDG.E.64 R6, desc[UR4][R2.64] ;  /* 0x0000000402068981 */ /* 0x000f24000c1e1b00 */
[C---:B----4-:R-:W-:Y:S01]  /*00e0*/  FADD R6, R4.reuse, R6 ;  /* 0x0000000604067221 */ /* 0x050fe20000000000 */
[----:B------:R-:W-:Y:S01]  /*00f0*/  FADD R7, R4, R7 ;  /* 0x0000000704077221 */ /* 0x000fe20000000000 */
[----:B------:R-:W-:Y:S06]  /*0100*/  @P0 EXIT ;  /* 0x000000000000094d */ /* 0x000fec0003800000 */
[----:B------:R-:W-:Y:S01]  /*0110*/  STG.E.64 desc[UR4][R2.64], R6 ;  /* 0x0000000602007986 */ /* 0x000fe2000c101b04 */
[----:B------:R-:W-:Y:S05]  /*0120*/  EXIT ;  /* 0x000000000000794d */ /* 0x000fea0003800000 */
.L_x_0:
[----:B------:R-:W-:-:S00]  /*0130*/  BRA `(.L_x_0) ;  /* 0xfffffffc00fc7947 */ /* 0x000fc0000383ffff */
[----:B------:R-:W-:-:S00]  /*0140*/  NOP ;  /* 0x0000000000007918 */ /* 0x000fc00000000000 */
        /* <DEDUP_REMOVED lines=11> */
.L_x_1:


//--------------------- .nv.constant0.triton_poi_fused_convolution_9 --------------------------
	.section	.nv.constant0.triton_poi_fused_convolution_9,"a",@progbits
	.sectionflags	@""
	.align	4
.nv.constant0.triton_poi_fused_convolution_9:
	.zero		548
